//
// Generated by NVIDIA NVVM Compiler
//
// Compiler Build ID: CL-36424714
// Cuda compilation tools, release 13.0, V13.0.88
// Based on NVVM 20.0.0
//

.version 9.0
.target sm_100
.address_size 64

	// .globl	default_function_kernel

.visible .entry default_function_kernel(
	.param .u64 .ptr .align 1 default_function_kernel_param_0,
	.param .u64 .ptr .align 1 default_function_kernel_param_1
)
.maxntid 64
{
	.reg .b32 	%r<5>;
	.reg .b32 	%f<3>;
	.reg .b64 	%rd<8>;

	ld.param.u64 	%rd1, [default_function_kernel_param_0];
	ld.param.u64 	%rd2, [default_function_kernel_param_1];
	cvta.to.global.u64 	%rd3, %rd1;
	cvta.to.global.u64 	%rd4, %rd2;
	mov.u32 	%r1, %ctaid.x;
	shl.b32 	%r2, %r1, 6;
	mov.u32 	%r3, %tid.x;
	or.b32  	%r4, %r2, %r3;
	mul.wide.u32 	%rd5, %r4, 4;
	add.s64 	%rd6, %rd4, %rd5;
	ld.global.nc.f32 	%f1, [%rd6];
	lg2.approx.f32 	%f2, %f1;
	add.s64 	%rd7, %rd3, %rd5;
	st.global.f32 	[%rd7], %f2;
	ret;

}


// ===== COMPILED SASS (sm_100) =====

	.target	sm_100

	.elftype	@"ET_EXEC"


//--------------------- .note.nv.tkinfo           --------------------------
	.section	.note.nv.tkinfo,"",@"SHT_NOTE"
	.sectionflags	@"SHF_NOTE_NV_TKINFO"
	.tkinfo
        /*0018*/ 	.word	0x00000002
        /*0030*/ 	.string	""
        /*0030*/ 	.string	"ptxas"
        /*0030*/ 	.string	"Cuda compilation tools, release 13.0, V13.0.88"
        /*0030*/ 	.string	"Build cuda_13.0.r13.0/compiler.36424714_0"
        /*0030*/ 	.string	"-arch sm_100 -m 64 "



//--------------------- .note.nv.cuinfo           --------------------------
	.section	.note.nv.cuinfo,"",@"SHT_NOTE"
	.sectionflags	@"SHF_NOTE_NV_CUINFO"
        /*0018*/ 	.short	0x0002
        /*001a*/ 	.short	0x0064
        /*001c*/ 	.short	0x0082
	.zero		2


//--------------------- .nv.info                  --------------------------
	.section	.nv.info,"",@"SHT_CUDA_INFO"
	.align	4


	//----- nvinfo : EIATTR_REGCOUNT
	.align		4
        /*0000*/ 	.byte	0x04, 0x2f
        /*0002*/ 	.short	(.L_1 - .L_0)
	.align		4
.L_0:
        /*0004*/ 	.word	index@(default_function_kernel)
        /*0008*/ 	.word	0x0000000c


	//----- nvinfo : EIATTR_FRAME_SIZE
	.align		4
.L_1:
        /*000c*/ 	.byte	0x04, 0x11
        /*000e*/ 	.short	(.L_3 - .L_2)
	.align		4
.L_2:
        /*0010*/ 	.word	index@(default_function_kernel)
        /*0014*/ 	.word	0x00000000


	//----- nvinfo : EIATTR_MIN_STACK_SIZE
	.align		4
.L_3:
        /*0018*/ 	.byte	0x04, 0x12
        /*001a*/ 	.short	(.L_5 - .L_4)
	.align		4
.L_4:
        /*001c*/ 	.word	index@(default_function_kernel)
        /*0020*/ 	.word	0x00000000
.L_5:


//--------------------- .nv.compat                --------------------------
	.section	.nv.compat,"",@"SHT_CUDA_COMPAT_INFO"
	.align	4
        /*0000*/ 	.byte	0x02, 0x09, 0x00, 0x00, 0x02, 0x02, 0x01, 0x00, 0x02, 0x05, 0x05, 0x00, 0x03, 0x07, 0x01, 0x01
        /*0010*/ 	.byte	0x02, 0x03, 0x00, 0x00, 0x02, 0x06, 0x01, 0x00, 0x04, 0x0b, 0x08, 0x00, 0x01, 0x00, 0x00, 0x00
        /*0020*/ 	.byte	0x00, 0x00, 0x00, 0x00


//--------------------- .nv.info.default_function_kernel --------------------------
	.section	.nv.info.default_function_kernel,"",@"SHT_CUDA_INFO"
	.sectionflags	@""
	.align	4


	//----- nvinfo : EIATTR_CUDA_API_VERSION
	.align		4
        /*0000*/ 	.byte	0x04, 0x37
        /*0002*/ 	.short	(.L_7 - .L_6)
.L_6:
        /*0004*/ 	.word	0x00000082


	//----- nvinfo : EIATTR_KPARAM_INFO
	.align		4
.L_7:
        /*0008*/ 	.byte	0x04, 0x17
        /*000a*/ 	.short	(.L_9 - .L_8)
.L_8:
        /*000c*/ 	.word	0x00000000
        /*0010*/ 	.short	0x0001
        /*0012*/ 	.short	0x0008
        /*0014*/ 	.byte	0x00, 0xf5, 0x21, 0x00


	//----- nvinfo : EIATTR_KPARAM_INFO
	.align		4
.L_9:
        /*0018*/ 	.byte	0x04, 0x17
        /*001a*/ 	.short	(.L_11 - .L_10)
.L_10:
        /*001c*/ 	.word	0x00000000
        /*0020*/ 	.short	0x0000
        /*0022*/ 	.short	0x0000
        /*0024*/ 	.byte	0x00, 0xf5, 0x21, 0x00


	//----- nvinfo : EIATTR_SPARSE_MMA_MASK
	.align		4
.L_11:
        /*0028*/ 	.byte	0x03, 0x50
        /*002a*/ 	.short	0x0000


	//----- nvinfo : EIATTR_MAXREG_COUNT
	.align		4
        /*002c*/ 	.byte	0x03, 0x1b
        /*002e*/ 	.short	0x00ff


	//----- nvinfo : EIATTR_MERCURY_ISA_VERSION
	.align		4
        /*0030*/ 	.byte	0x03, 0x5f
        /*0032*/ 	.short	0x0101


	//----- nvinfo : EIATTR_VRC_CTA_INIT_COUNT
	.align		4
        /*0034*/ 	.byte	0x02, 0x4a
	.zero		1
	.zero		1


	//----- nvinfo : EIATTR_EXIT_INSTR_OFFSETS
	.align		4
        /*0038*/ 	.byte	0x04, 0x1c
        /*003a*/ 	.short	(.L_13 - .L_12)


	//   ....[0]....
.L_12:
        /*003c*/ 	.word	0x00000100


	//----- nvinfo : EIATTR_MAX_THREADS
	.align		4
.L_13:
        /*0040*/ 	.byte	0x04, 0x05
        /*0042*/ 	.short	(.L_15 - .L_14)
.L_14:
        /*0044*/ 	.word	0x00000040
        /*0048*/ 	.word	0x00000001
        /*004c*/ 	.word	0x00000001


	//----- nvinfo : EIATTR_CBANK_PARAM_SIZE
	.align		4
.L_15:
        /*0050*/ 	.byte	0x03, 0x19
        /*0052*/ 	.short	0x0010


	//----- nvinfo : EIATTR_PARAM_CBANK
	.align		4
        /*0054*/ 	.byte	0x04, 0x0a
        /*0056*/ 	.short	(.L_17 - .L_16)
	.align		4
.L_16:
        /*0058*/ 	.word	index@(.nv.constant0.default_function_kernel)
        /*005c*/ 	.short	0x0380
        /*005e*/ 	.short	0x0010


	//----- nvinfo : EIATTR_SW_WAR
	.align		4
.L_17:
        /*0060*/ 	.byte	0x04, 0x36
        /*0062*/ 	.short	(.L_19 - .L_18)
.L_18:
        /*0064*/ 	.word	0x00000008
.L_19:


//--------------------- .nv.callgraph             --------------------------
	.section	.nv.callgraph,"",@"SHT_CUDA_CALLGRAPH"
	.align	4
	.sectionentsize	8
	.align		4
        /*0000*/ 	.word	0x00000000
	.align		4
        /*0004*/ 	.word	0xffffffff
	.align		4
        /*0008*/ 	.word	0x00000000
	.align		4
        /*000c*/ 	.word	0xfffffffe
	.align		4
        /*0010*/ 	.word	0x00000000
	.align		4
        /*0014*/ 	.word	0xfffffffd
	.align		4
        /*0018*/ 	.word	0x00000000
	.align		4
        /*001c*/ 	.word	0xfffffffc


//--------------------- .text.default_function_kernel --------------------------
	.section	.text.default_function_kernel,"ax",@progbits
	.align	128
        .global         default_function_kernel
        .type           default_function_kernel,@function
        .size           default_function_kernel,(.L_x_1 - default_function_kernel)
        .other          default_function_kernel,@"STO_CUDA_ENTRY STV_DEFAULT"
default_function_kernel:
.text.default_function_kernel:
[----:B------:R-:W-:Y:S01]  /*0000*/  LDC R1, c[0x0][0x37c] ;  /* 0x0000df00ff017b82 */ /* 0x000fe20000000800 */
[----:B------:R-:W0:Y:S07]  /*0010*/  S2R R7, SR_TID.X ;  /* 0x0000000000077919 */ /* 0x000e2e0000002100 */
[----:B------:R-:W1:Y:S01]  /*0020*/  S2UR UR4, SR_CTAID.X ;  /* 0x00000000000479c3 */ /* 0x000e620000002500 */
[----:B------:R-:W2:Y:S07]  /*0030*/  LDCU.64 UR6, c[0x0][0x358] ;  /* 0x00006b00ff0677ac */ /* 0x000eae0008000a00 */
[----:B------:R-:W3:Y:S08]  /*0040*/  LDC.64 R2, c[0x0][0x388] ;  /* 0x0000e200ff027b82 */ /* 0x000ef00000000a00 */
[----:B------:R-:W4:Y:S01]  /*0050*/  LDC.64 R4, c[0x0][0x380] ;  /* 0x0000e000ff047b82 */ /* 0x000f220000000a00 */
[----:B-1----:R-:W-:-:S06]  /*0060*/  USHF.L.U32 UR4, UR4, 0x6, URZ ;  /* 0x0000000604047899 */ /* 0x002fcc00080006ff */
[----:B0-----:R-:W-:-:S05]  /*0070*/  LOP3.LUT R7, R7, UR4, RZ, 0xfc, !PT ;  /* 0x0000000407077c12 */ /* 0x001fca000f8efcff */
[----:B---3--:R-:W-:-:S05]  /*0080*/  IMAD.WIDE.U32 R2, R7, 0x4, R2 ;  /* 0x0000000407027825 */ /* 0x008fca00078e0002 */
[----:B--2---:R-:W2:Y:S01]  /*0090*/  LDG.E.CONSTANT R0, desc[UR6][R2.64] ;  /* 0x0000000602007981 */ /* 0x004ea2000c1e9900 */
[----:B----4-:R-:W-:Y:S01]  /*00a0*/  IMAD.WIDE.U32 R4, R7, 0x4, R4 ;  /* 0x0000000407047825 */ /* 0x010fe200078e0004 */
[----:B--2---:R-:W-:-:S13]  /*00b0*/  FSETP.GEU.AND P0, PT, |R0|, 1.175494350822287508e-38, PT ;  /* 0x008000000000780b */ /* 0x004fda0003f0e200 */
[----:B------:R-:W-:-:S04]  /*00c0*/  @!P0 FMUL R0, R0, 16777216 ;  /* 0x4b80000000008820 */ /* 0x000fc80000400000 */
[----:B------:R-:W0:Y:S02]  /*00d0*/  MUFU.LG2 R9, R0 ;  /* 0x0000000000097308 */ /* 0x000e240000000c00 */
[----:B0-----:R-:W-:-:S05]  /*00e0*/  @!P0 FADD R9, R9, -24 ;  /* 0xc1c0000009098421 */ /* 0x001fca0000000000 */
[----:B------:R-:W-:Y:S01]  /*00f0*/  STG.E desc[UR6][R4.64], R9 ;  /* 0x0000000904007986 */ /* 0x000fe2000c101906 */
[----:B------:R-:W-:Y:S05]  /*0100*/  EXIT ;  /* 0x000000000000794d */ /* 0x000fea0003800000 */
.L_x_0:
[----:B------:R-:W-:-:S00]  /*0110*/  BRA `(.L_x_0) ;  /* 0xfffffffc00fc7947 */ /* 0x000fc0000383ffff */
[----:B------:R-:W-:-:S00]  /*0120*/  NOP ;  /* 0x0000000000007918 */ /* 0x000fc00000000000 */
        /* <DEDUP_REMOVED lines=13> */
.L_x_1:


//--------------------- .nv.shared.reserved.0     --------------------------
	.section	.nv.shared.reserved.0,"aw",@nobits
	.weak		__nv_reservedSMEM_offset_0_alias
	.size		__nv_reservedSMEM_offset_0_alias, 0, 64
	.other		__nv_reservedSMEM_offset_0_alias,@"STO_CUDA_RESERVED_SHARED STV_DEFAULT"
__nv_reservedSMEM_offset_0_alias:
	.zero		0
	.zero		64


//--------------------- .nv.constant0.default_function_kernel --------------------------
	.section	.nv.constant0.default_function_kernel,"a",@progbits
	.sectionflags	@""
	.align	4
.nv.constant0.default_function_kernel:
	.zero		912


//--------------------- SYMBOLS --------------------------

	.type		.nv.reservedSmem.offset0,@object
	.size		.nv.reservedSmem.offset0,0x4
